	.headerflags	@"EF_CUDA_TEXMODE_UNIFIED EF_CUDA_64BIT_ADDRESS EF_CUDA_ACCELERATORS EF_CUDA_SM90 EF_CUDA_VIRTUAL_SM(EF_CUDA_SM90)"
	.elftype	@"ET_EXEC"


//--------------------- .nv.info                  --------------------------
	.section	.nv.info,"",@"SHT_CUDA_INFO"
	.align	4


	//----- nvinfo : EIATTR_REGCOUNT
	.align		4
        /*0000*/ 	.byte	0x04, 0x2f
        /*0002*/ 	.short	(.L_1 - .L_0)
	.align		4
.L_0:
        /*0004*/ 	.word	index@(triton_poi_fused__to_copy_4)
        /*0008*/ 	.word	0x0000000a


	//----- nvinfo : EIATTR_MIN_STACK_SIZE
	.align		4
.L_1:
        /*000c*/ 	.byte	0x04, 0x12
        /*000e*/ 	.short	(.L_3 - .L_2)
	.align		4
.L_2:
        /*0010*/ 	.word	index@(triton_poi_fused__to_copy_4)
        /*0014*/ 	.word	0x00000000


	//----- nvinfo : EIATTR_FRAME_SIZE
	.align		4
.L_3:
        /*0018*/ 	.byte	0x04, 0x11
        /*001a*/ 	.short	(.L_5 - .L_4)
	.align		4
.L_4:
        /*001c*/ 	.word	index@(triton_poi_fused__to_copy_4)
        /*0020*/ 	.word	0x00000000


	//----- nvinfo : EIATTR_MIN_STACK_SIZE
	.align		4
.L_5:
        /*0024*/ 	.byte	0x04, 0x12
        /*0026*/ 	.short	(.L_7 - .L_6)
	.align		4
.L_6:
        /*0028*/ 	.word	index@(triton_poi_fused__to_copy_4)
        /*002c*/ 	.word	0x00000000
.L_7:


//--------------------- .nv.info.triton_poi_fused__to_copy_4 --------------------------
	.section	.nv.info.triton_poi_fused__to_copy_4,"",@"SHT_CUDA_INFO"
	.sectionflags	@""
	.align	4


	//----- nvinfo : EIATTR_CUDA_API_VERSION
	.align		4
        /*0000*/ 	.byte	0x04, 0x37
        /*0002*/ 	.short	(.L_9 - .L_8)
.L_8:
        /*0004*/ 	.word	0x0000007c


	//----- nvinfo : EIATTR_KPARAM_INFO
	.align		4
.L_9:
        /*0008*/ 	.byte	0x04, 0x17
        /*000a*/ 	.short	(.L_11 - .L_10)
.L_10:
        /*000c*/ 	.word	0x00000000
        /*0010*/ 	.short	0x0001
        /*0012*/ 	.short	0x0008
        /*0014*/ 	.byte	0x00, 0xf0, 0x11, 0x00


	//----- nvinfo : EIATTR_KPARAM_INFO
	.align		4
.L_11:
        /*0018*/ 	.byte	0x04, 0x17
        /*001a*/ 	.short	(.L_13 - .L_12)
.L_12:
        /*001c*/ 	.word	0x00000000
        /*0020*/ 	.short	0x0000
        /*0022*/ 	.short	0x0000
        /*0024*/ 	.byte	0x00, 0xf4, 0x21, 0x00


	//----- nvinfo : EIATTR_SPARSE_MMA_MASK
	.align		4
.L_13:
        /*0028*/ 	.byte	0x03, 0x50
        /*002a*/ 	.short	0x0000


	//----- nvinfo : EIATTR_MAXREG_COUNT
	.align		4
        /*002c*/ 	.byte	0x03, 0x1b
        /*002e*/ 	.short	0x00ff


	//----- nvinfo : EIATTR_EXIT_INSTR_OFFSETS
	.align		4
        /*0030*/ 	.byte	0x04, 0x1c
        /*0032*/ 	.short	(.L_15 - .L_14)


	//   ....[0]....
.L_14:
        /*0034*/ 	.word	0x00000100


	//   ....[1]....
        /*0038*/ 	.word	0x00000130


	//----- nvinfo : EIATTR_REQNTID
	.align		4
.L_15:
        /*003c*/ 	.byte	0x04, 0x10
        /*003e*/ 	.short	(.L_17 - .L_16)
.L_16:
        /*0040*/ 	.word	0x00000020
        /*0044*/ 	.word	0x00000001
        /*0048*/ 	.word	0x00000001


	//----- nvinfo : EIATTR_CBANK_PARAM_SIZE
	.align		4
.L_17:
        /*004c*/ 	.byte	0x03, 0x19
        /*004e*/ 	.short	0x000c


	//----- nvinfo : EIATTR_PARAM_CBANK
	.align		4
        /*0050*/ 	.byte	0x04, 0x0a
        /*0052*/ 	.short	(.L_19 - .L_18)
	.align		4
.L_18:
        /*0054*/ 	.word	index@(.nv.constant0.triton_poi_fused__to_copy_4)
        /*0058*/ 	.short	0x0210
        /*005a*/ 	.short	0x000c


	//----- nvinfo : EIATTR_SW_WAR
	.align		4
.L_19:
        /*005c*/ 	.byte	0x04, 0x36
        /*005e*/ 	.short	(.L_21 - .L_20)
.L_20:
        /*0060*/ 	.word	0x00000008
.L_21:


//--------------------- .nv.callgraph             --------------------------
	.section	.nv.callgraph,"",@"SHT_CUDA_CALLGRAPH"
	.align	4
	.sectionentsize	8
	.align		4
        /*0000*/ 	.word	0x00000000
	.align		4
        /*0004*/ 	.word	0xffffffff
	.align		4
        /*0008*/ 	.word	0x00000000
	.align		4
        /*000c*/ 	.word	0xfffffffe
	.align		4
        /*0010*/ 	.word	0x00000000
	.align		4
        /*0014*/ 	.word	0xfffffffd
	.align		4
        /*0018*/ 	.word	0x00000000
	.align		4
        /*001c*/ 	.word	0xfffffffc


//--------------------- .text.triton_poi_fused__to_copy_4 --------------------------
	.section	.text.triton_poi_fused__to_copy_4,"ax",@progbits
	.align	128
        .global         triton_poi_fused__to_copy_4
        .type           triton_poi_fused__to_copy_4,@function
        .size           triton_poi_fused__to_copy_4,(.L_x_1 - triton_poi_fused__to_copy_4)
        .other          triton_poi_fused__to_copy_4,@"STO_CUDA_ENTRY STV_DEFAULT"
triton_poi_fused__to_copy_4:
.text.triton_poi_fused__to_copy_4:
[----:B------:R-:W0:Y:S02]  /*0000*/  LDC R1, c[0x0][0x28] ;  /* 0x00000a00ff017b82 */ /* 0x000e240000000800 */
[----:B------:R-:W1:Y:S01]  /*0010*/  S2R R6, SR_TID.X ;  /* 0x0000000000067919 */ /* 0x000e620000002100 */
[----:B------:R-:W-:Y:S01]  /*0020*/  IMAD.MOV.U32 R7, RZ, RZ, 0x3e800000 ;  /* 0x3e800000ff077424 */ /* 0x000fe200078e00ff */
[----:B------:R-:W2:Y:S01]  /*0030*/  LDC.64 R2, c[0x0][0x210] ;  /* 0x00008400ff027b82 */ /* 0x000ea20000000a00 */
[----:B------:R-:W3:Y:S01]  /*0040*/  S2R R5, SR_CTAID.X ;  /* 0x0000000000057919 */ /* 0x000ee20000002500 */
[C---:B-1----:R-:W-:Y:S02]  /*0050*/  LOP3.LUT R0, R6.reuse, 0xf, RZ, 0xc0, !PT ;  /* 0x0000000f06007812 */ /* 0x042fe400078ec0ff */
[----:B------:R-:W-:-:S03]  /*0060*/  LOP3.LUT P0, RZ, R6, 0x10, RZ, 0xc0, !PT ;  /* 0x0000001006ff7812 */ /* 0x000fc6000780c0ff */
[----:B---3--:R-:W-:-:S04]  /*0070*/  IMAD R5, R5, 0x10, R0 ;  /* 0x0000001005057824 */ /* 0x008fc800078e0200 */
[C---:B--2---:R-:W-:Y:S01]  /*0080*/  IMAD.WIDE R2, R5.reuse, 0x8, R2 ;  /* 0x0000000805027825 */ /* 0x044fe200078e0202 */
[----:B------:R-:W-:Y:S02]  /*0090*/  I2FP.F32.S32 R0, R5 ;  /* 0x0000000500007245 */ /* 0x000fe40000201400 */
[----:B------:R-:W-:-:S03]  /*00a0*/  ISETP.LT.AND P0, PT, R5, 0x10, !P0 ;  /* 0x000000100500780c */ /* 0x000fc60004701270 */
[----:B------:R-:W-:-:S04]  /*00b0*/  FADD R0, R0, 0.5 ;  /* 0x3f00000000007421 */ /* 0x000fc80000000000 */
[----:B------:R-:W-:-:S05]  /*00c0*/  FFMA R0, R0, R7, -0.5 ;  /* 0xbf00000000007423 */ /* 0x000fca0000000007 */
[----:B------:R-:W-:-:S04]  /*00d0*/  FMNMX R0, RZ, R0, !PT ;  /* 0x00000000ff007209 */ /* 0x000fc80007800000 */
[----:B------:R-:W1:Y:S02]  /*00e0*/  F2I.TRUNC.NTZ R4, R0 ;  /* 0x0000000000047305 */ /* 0x000e64000020f100 */
[----:B-1----:R-:W-:Y:S01]  /*00f0*/  SHF.R.S32.HI R5, RZ, 0x1f, R4 ;  /* 0x0000001fff057819 */ /* 0x002fe20000011404 */
[----:B------:R-:W-:Y:S06]  /*0100*/  @!P0 EXIT ;  /* 0x000000000000894d */ /* 0x000fec0003800000 */
[----:B------:R-:W-:Y:S02]  /*0110*/  ULDC.64 UR4, c[0x0][0x208] ;  /* 0x0000820000047ab9 */ /* 0x000fe40000000a00 */
[----:B------:R-:W-:Y:S01]  /*0120*/  STG.E.64 desc[UR4][R2.64], R4 ;  /* 0x0000000402007986 */ /* 0x000fe2000c101b04 */
[----:B------:R-:W-:Y:S05]  /*0130*/  EXIT ;  /* 0x000000000000794d */ /* 0x000fea0003800000 */
.L_x_0:
[----:B------:R-:W-:-:S00]  /*0140*/  BRA `(.L_x_0) ;  /* 0xfffffffc00fc7947 */ /* 0x000fc0000383ffff */
[----:B------:R-:W-:-:S00]  /*0150*/  NOP ;  /* 0x0000000000007918 */ /* 0x000fc00000000000 */
        /* <DEDUP_REMOVED lines=10> */
.L_x_1:


//--------------------- .nv.constant0.triton_poi_fused__to_copy_4 --------------------------
	.section	.nv.constant0.triton_poi_fused__to_copy_4,"a",@progbits
	.sectionflags	@""
	.align	4
.nv.constant0.triton_poi_fused__to_copy_4:
	.zero		540
